	.headerflags	@"EF_CUDA_TEXMODE_UNIFIED EF_CUDA_64BIT_ADDRESS EF_CUDA_SM86 EF_CUDA_VIRTUAL_SM(EF_CUDA_SM86)"
	.elftype	@"ET_EXEC"


//--------------------- .nv.info                  --------------------------
	.section	.nv.info,"",@"SHT_CUDA_INFO"
	.align	4


	//----- nvinfo : EIATTR_REGCOUNT
	.align		4
        /*0000*/ 	.byte	0x04, 0x2f
        /*0002*/ 	.short	(.L_2 - .L_1)
	.align		4
.L_1:
        /*0004*/ 	.word	index@(triton__0d1d2d3d4de)
        /*0008*/ 	.word	0x00000010


	//----- nvinfo : EIATTR_MAX_STACK_SIZE
	.align		4
.L_2:
        /*000c*/ 	.byte	0x04, 0x23
        /*000e*/ 	.short	(.L_4 - .L_3)
	.align		4
.L_3:
        /*0010*/ 	.word	index@(triton__0d1d2d3d4de)
        /*0014*/ 	.word	0x00000000


	//----- nvinfo : EIATTR_MIN_STACK_SIZE
	.align		4
.L_4:
        /*0018*/ 	.byte	0x04, 0x12
        /*001a*/ 	.short	(.L_6 - .L_5)
	.align		4
.L_5:
        /*001c*/ 	.word	index@(triton__0d1d2d3d4de)
        /*0020*/ 	.word	0x00000000


	//----- nvinfo : EIATTR_FRAME_SIZE
	.align		4
.L_6:
        /*0024*/ 	.byte	0x04, 0x11
        /*0026*/ 	.short	(.L_8 - .L_7)
	.align		4
.L_7:
        /*0028*/ 	.word	index@(triton__0d1d2d3d4de)
        /*002c*/ 	.word	0x00000000
.L_8:


//--------------------- .nv.info.triton__0d1d2d3d4de --------------------------
	.section	.nv.info.triton__0d1d2d3d4de,"",@"SHT_CUDA_INFO"
	.align	4


	//----- nvinfo : EIATTR_CUDA_API_VERSION
	.align		4
        /*0000*/ 	.byte	0x04, 0x37
        /*0002*/ 	.short	(.L_10 - .L_9)
.L_9:
        /*0004*/ 	.word	0x0000007b


	//----- nvinfo : EIATTR_SW2861232_WAR
	.align		4
.L_10:
        /*0008*/ 	.byte	0x01, 0x35
	.zero		2


	//----- nvinfo : EIATTR_PARAM_CBANK
	.align		4
        /*000c*/ 	.byte	0x04, 0x0a
        /*000e*/ 	.short	(.L_12 - .L_11)
	.align		4
.L_11:
        /*0010*/ 	.word	index@(.nv.constant0.triton__0d1d2d3d4de)
        /*0014*/ 	.short	0x0160
        /*0016*/ 	.short	0x0024


	//----- nvinfo : EIATTR_CBANK_PARAM_SIZE
	.align		4
.L_12:
        /*0018*/ 	.byte	0x03, 0x19
        /*001a*/ 	.short	0x0024


	//----- nvinfo : EIATTR_KPARAM_INFO
	.align		4
        /*001c*/ 	.byte	0x04, 0x17
        /*001e*/ 	.short	(.L_14 - .L_13)
.L_13:
        /*0020*/ 	.word	0x00000000
        /*0024*/ 	.short	0x0004
        /*0026*/ 	.short	0x0020
        /*0028*/ 	.byte	0x00, 0xf0, 0x11, 0x00


	//----- nvinfo : EIATTR_KPARAM_INFO
	.align		4
.L_14:
        /*002c*/ 	.byte	0x04, 0x17
        /*002e*/ 	.short	(.L_16 - .L_15)
.L_15:
        /*0030*/ 	.word	0x00000000
        /*0034*/ 	.short	0x0003
        /*0036*/ 	.short	0x0018
        /*0038*/ 	.byte	0x00, 0xf0, 0x21, 0x00


	//----- nvinfo : EIATTR_KPARAM_INFO
	.align		4
.L_16:
        /*003c*/ 	.byte	0x04, 0x17
        /*003e*/ 	.short	(.L_18 - .L_17)
.L_17:
        /*0040*/ 	.word	0x00000000
        /*0044*/ 	.short	0x0002
        /*0046*/ 	.short	0x0010
        /*0048*/ 	.byte	0x00, 0xf0, 0x21, 0x00


	//----- nvinfo : EIATTR_KPARAM_INFO
	.align		4
.L_18:
        /*004c*/ 	.byte	0x04, 0x17
        /*004e*/ 	.short	(.L_20 - .L_19)
.L_19:
        /*0050*/ 	.word	0x00000000
        /*0054*/ 	.short	0x0001
        /*0056*/ 	.short	0x0008
        /*0058*/ 	.byte	0x00, 0xf0, 0x21, 0x00


	//----- nvinfo : EIATTR_KPARAM_INFO
	.align		4
.L_20:
        /*005c*/ 	.byte	0x04, 0x17
        /*005e*/ 	.short	(.L_22 - .L_21)
.L_21:
        /*0060*/ 	.word	0x00000000
        /*0064*/ 	.short	0x0000
        /*0066*/ 	.short	0x0000
        /*0068*/ 	.byte	0x00, 0xf0, 0x21, 0x00


	//----- nvinfo : EIATTR_MAXREG_COUNT
	.align		4
.L_22:
        /*006c*/ 	.byte	0x03, 0x1b
        /*006e*/ 	.short	0x00ff


	//----- nvinfo : EIATTR_EXIT_INSTR_OFFSETS
	.align		4
        /*0070*/ 	.byte	0x04, 0x1c
        /*0072*/ 	.short	(.L_24 - .L_23)


	//   ....[0]....
.L_23:
        /*0074*/ 	.word	0x00000560


	//----- nvinfo : EIATTR_MAX_THREADS
	.align		4
.L_24:
        /*0078*/ 	.byte	0x04, 0x05
        /*007a*/ 	.short	(.L_26 - .L_25)
.L_25:
        /*007c*/ 	.word	0x00000100
        /*0080*/ 	.word	0x00000001
        /*0084*/ 	.word	0x00000001


	//----- nvinfo : EIATTR_CRS_STACK_SIZE
	.align		4
.L_26:
        /*0088*/ 	.byte	0x04, 0x1e
        /*008a*/ 	.short	(.L_28 - .L_27)
.L_27:
        /*008c*/ 	.word	0x00000000
.L_28:


//--------------------- .nv.rel.action            --------------------------
	.section	.nv.rel.action,"",@"SHT_CUDA_RELOCINFO"
	.align	8
	.sectionentsize	8
        /*0000*/ 	.byte	0x73, 0x00, 0x00, 0x00, 0x00, 0x00, 0x00, 0x00, 0x00, 0x00, 0x00, 0x11, 0x25, 0x00, 0x05, 0x36


//--------------------- .nv.constant0.triton__0d1d2d3d4de --------------------------
	.section	.nv.constant0.triton__0d1d2d3d4de,"a",@progbits
	.align	4
.nv.constant0.triton__0d1d2d3d4de:
	.zero		388


//--------------------- .text.triton__0d1d2d3d4de --------------------------
	.section	.text.triton__0d1d2d3d4de,"ax",@progbits
	.sectioninfo	@"SHI_REGISTERS=16"
	.align	128
        .global         triton__0d1d2d3d4de
        .type           triton__0d1d2d3d4de,@function
        .size           triton__0d1d2d3d4de,(.L_x_7 - triton__0d1d2d3d4de)
        .other          triton__0d1d2d3d4de,@"STO_CUDA_ENTRY STV_DEFAULT"
triton__0d1d2d3d4de:
.text.triton__0d1d2d3d4de:
[----:B------:R-:W-:-:S02]  /*0000*/  MOV R1, c[0x0][0x28] ;  /* 0x00000a0000017a02 */ /* 0x000fc40000000f00 */
[----:B------:R-:W0:Y:S01]  /*0010*/  S2R R0, SR_TID.X ;  /* 0x0000000000007919 */ /* 0x000e220000002100 */
[----:B------:R-:W-:Y:S01]  /*0020*/  MOV R9, 0x2 ;  /* 0x0000000200097802 */ /* 0x000fe20000000f00 */
[----:B------:R-:W-:Y:S02]  /*0030*/  ULDC.64 UR4, c[0x0][0x118] ;  /* 0x0000460000047ab9 */ /* 0x000fe40000000a00 */
[----:B------:R-:W1:Y:S01]  /*0040*/  S2R R3, SR_CTAID.X ;  /* 0x0000000000037919 */ /* 0x000e620000002500 */
[----:B0-----:R-:W-:-:S04]  /*0050*/  SHF.L.U32 R0, R0, 0x1, RZ ;  /* 0x0000000100007819 */ /* 0x001fc800000006ff */
[----:B------:R-:W-:-:S04]  /*0060*/  LOP3.LUT R0, R0, 0x1fe, RZ, 0xc0, !PT ;  /* 0x000001fe00007812 */ /* 0x000fc800078ec0ff */
[----:B-1----:R-:W-:-:S05]  /*0070*/  LEA R2, R3, R0, 0x9 ;  /* 0x0000000003027211 */ /* 0x002fca00078e48ff */
[----:B------:R-:W-:-:S06]  /*0080*/  IMAD.WIDE R4, R2, R9, c[0x0][0x160] ;  /* 0x0000580002047625 */ /* 0x000fcc00078e0209 */
[----:B------:R-:W2:Y:S01]  /*0090*/  LDG.E R4, [R4.64] ;  /* 0x0000000404047981 */ /* 0x000ea2000c1e1900 */
[----:B------:R-:W-:-:S06]  /*00a0*/  IMAD.WIDE R8, R2, R9, c[0x0][0x168] ;  /* 0x00005a0002087625 */ /* 0x000fcc00078e0209 */
[----:B------:R-:W3:Y:S01]  /*00b0*/  LDG.E R8, [R8.64] ;  /* 0x0000000408087981 */ /* 0x000ee2000c1e1900 */
[----:B------:R-:W-:Y:S01]  /*00c0*/  BSSY B0, `(.L_x_0) ;  /* 0x0000023000007945 */ /* 0x000fe20003800000 */
[C---:B--2---:R-:W-:Y:S02]  /*00d0*/  SHF.L.U32 R3, R4.reuse, 0x10, RZ ;  /* 0x0000001004037819 */ /* 0x044fe400000006ff */
[----:B------:R-:W-:-:S03]  /*00e0*/  PRMT R6, R4, 0x7632, R6 ;  /* 0x0000763204067816 */ /* 0x000fc60000000006 */
[----:B------:R-:W-:Y:S01]  /*00f0*/  FMUL R0, R3, R3 ;  /* 0x0000000303007220 */ /* 0x000fe20000400000 */
[----:B------:R-:W-:-:S03]  /*0100*/  SHF.L.U32 R6, R6, 0x10, RZ ;  /* 0x0000001006067819 */ /* 0x000fc600000006ff */
[----:B------:R-:W-:Y:S02]  /*0110*/  FMUL R0, R3, R0 ;  /* 0x0000000003007220 */ /* 0x000fe40000400000 */
[----:B------:R-:W-:Y:S02]  /*0120*/  FMUL R7, R6, R6 ;  /* 0x0000000606077220 */ /* 0x000fe40000400000 */
[----:B------:R-:W-:Y:S02]  /*0130*/  FFMA R0, R0, 0.044714998453855514526, R3 ;  /* 0x3d37271300007823 */ /* 0x000fe40000000003 */
[----:B------:R-:W-:Y:S01]  /*0140*/  FMUL R5, R6, R7 ;  /* 0x0000000706057220 */ /* 0x000fe20000400000 */
[----:B---3--:R-:W-:Y:S01]  /*0150*/  PRMT R7, R8, 0x7632, R7 ;  /* 0x0000763208077816 */ /* 0x008fe20000000007 */
[----:B------:R-:W-:Y:S01]  /*0160*/  FMUL R10, R0, 0.79788458347320556641 ;  /* 0x3f4c422a000a7820 */ /* 0x000fe20000400000 */
[----:B------:R-:W-:Y:S01]  /*0170*/  SHF.L.U32 R8, R8, 0x10, RZ ;  /* 0x0000001008087819 */ /* 0x000fe200000006ff */
[----:B------:R-:W-:Y:S01]  /*0180*/  FFMA R5, R5, 0.044714998453855514526, R6 ;  /* 0x3d37271305057823 */ /* 0x000fe20000000006 */
[----:B------:R-:W-:Y:S01]  /*0190*/  SHF.L.U32 R7, R7, 0x10, RZ ;  /* 0x0000001007077819 */ /* 0x000fe200000006ff */
[----:B------:R-:W-:-:S02]  /*01a0*/  FADD.FTZ R0, |R10|, -RZ ;  /* 0x800000ff0a007221 */ /* 0x000fc40000010200 */
[----:B------:R-:W-:-:S03]  /*01b0*/  FMUL R5, R5, 0.79788458347320556641 ;  /* 0x3f4c422a05057820 */ /* 0x000fc60000400000 */
[----:B------:R-:W-:-:S13]  /*01c0*/  FSETP.GE.AND P0, PT, R0, 0.60000002384185791016, PT ;  /* 0x3f19999a0000780b */ /* 0x000fda0003f06000 */
[----:B------:R-:W-:Y:S05]  /*01d0*/  @!P0 BRA `(.L_x_1) ;  /* 0x000000a000008947 */ /* 0x000fea0003800000 */
[C---:B------:R-:W-:Y:S01]  /*01e0*/  FMUL R9, R0.reuse, 2.8853900432586669922 ;  /* 0x4038aa3b00097820 */ /* 0x040fe20000400000 */
[----:B------:R-:W-:Y:S02]  /*01f0*/  MOV R4, 0x3f800000 ;  /* 0x3f80000000047802 */ /* 0x000fe40000000f00 */
[----:B------:R-:W-:-:S03]  /*0200*/  FSETP.GE.AND P0, PT, R0, 9.010913848876953125, PT ;  /* 0x41102cb40000780b */ /* 0x000fc60003f06000 */
[----:B------:R-:W0:Y:S02]  /*0210*/  MUFU.EX2 R9, R9 ;  /* 0x0000000900097308 */ /* 0x000e240000000800 */
[----:B0-----:R-:W-:-:S06]  /*0220*/  FADD R11, R9, 1 ;  /* 0x3f800000090b7421 */ /* 0x001fcc0000000000 */
[----:B------:R-:W0:Y:S02]  /*0230*/  MUFU.RCP R11, R11 ;  /* 0x0000000b000b7308 */ /* 0x000e240000001000 */
[----:B0-----:R-:W-:-:S05]  /*0240*/  FFMA.FTZ R4, R11, -2, R4 ;  /* 0xc00000000b047823 */ /* 0x001fca0000010004 */
[----:B------:R-:W-:-:S04]  /*0250*/  FSEL R13, R4, 1, !P0 ;  /* 0x3f800000040d7808 */ /* 0x000fc80004000000 */
[----:B------:R-:W-:Y:S01]  /*0260*/  LOP3.LUT R4, R13, 0x80000000, R10, 0xf8, !PT ;  /* 0x800000000d047812 */ /* 0x000fe200078ef80a */
[----:B------:R-:W-:Y:S05]  /*0270*/  BRA `(.L_x_2) ;  /* 0x0000007000007947 */ /* 0x000fea0003800000 */
.L_x_1:
[----:B------:R-:W-:Y:S01]  /*0280*/  MOV R0, 0x3c80f082 ;  /* 0x3c80f08200007802 */ /* 0x000fe20000000f00 */
[----:B------:R-:W-:-:S04]  /*0290*/  FMUL R9, R10, R10 ;  /* 0x0000000a0a097220 */ /* 0x000fc80000400000 */
[----:B------:R-:W-:-:S04]  /*02a0*/  FFMA.FTZ R0, R9, R0, -0.052303962409496307373 ;  /* 0xbd563cae09007423 */ /* 0x000fc80000010000 */
[----:B------:R-:W-:-:S04]  /*02b0*/  FFMA.FTZ R0, R9, R0, 0.1331529766321182251 ;  /* 0x3e08594109007423 */ /* 0x000fc80000010000 */
[----:B------:R-:W-:-:S04]  /*02c0*/  FFMA.FTZ R0, R9, R0, -0.33332768082618713379 ;  /* 0xbeaaa9ed09007423 */ /* 0x000fc80000010000 */
[----:B------:R-:W-:-:S04]  /*02d0*/  FFMA.FTZ R9, R9, R0, RZ ;  /* 0x0000000009097223 */ /* 0x000fc800000100ff */
[----:B------:R-:W-:-:S02]  /*02e0*/  FFMA.FTZ R4, R10, R9, R10 ;  /* 0x000000090a047223 */ /* 0x000fc4000001000a */
.L_x_2:
[----:B------:R-:W-:Y:S05]  /*02f0*/  BSYNC B0 ;  /* 0x0000000000007941 */ /* 0x000fea0003800000 */
.L_x_0:
[----:B------:R-:W-:Y:S01]  /*0300*/  FADD.FTZ R12, |R5|, -RZ ;  /* 0x800000ff050c7221 */ /* 0x000fe20000010200 */
[----:B------:R-:W-:Y:S01]  /*0310*/  BSSY B0, `(.L_x_3) ;  /* 0x0000015000007945 */ /* 0x000fe20003800000 */
[----:B------:R-:W-:-:S03]  /*0320*/  SHF.R.S32.HI R11, RZ, 0x1f, R2 ;  /* 0x0000001fff0b7819 */ /* 0x000fc60000011402 */
        /* <DEDUP_REMOVED lines=12> */
.L_x_4:
[----:B------:R-:W-:Y:S01]  /*03f0*/  MOV R0, 0x3c80f082 ;  /* 0x3c80f08200007802 */ /* 0x000fe20000000f00 */
[----:B------:R-:W-:-:S04]  /*0400*/  FMUL R9, R5, R5 ;  /* 0x0000000505097220 */ /* 0x000fc80000400000 */
[----:B------:R-:W-:-:S04]  /*0410*/  FFMA.FTZ R0, R9, R0, -0.052303962409496307373 ;  /* 0xbd563cae09007423 */ /* 0x000fc80000010000 */
[----:B------:R-:W-:-:S04]  /*0420*/  FFMA.FTZ R0, R9, R0, 0.1331529766321182251 ;  /* 0x3e08594109007423 */ /* 0x000fc80000010000 */
[----:B------:R-:W-:-:S04]  /*0430*/  FFMA.FTZ R0, R9, R0, -0.33332768082618713379 ;  /* 0xbeaaa9ed09007423 */ /* 0x000fc80000010000 */
[----:B------:R-:W-:-:S04]  /*0440*/  FFMA.FTZ R0, R9, R0, RZ ;  /* 0x0000000009007223 */ /* 0x000fc800000100ff */
[----:B------:R-:W-:-:S02]  /*0450*/  FFMA.FTZ R5, R5, R0, R5 ;  /* 0x0000000005057223 */ /* 0x000fc40000010005 */
.L_x_5:
[----:B------:R-:W-:Y:S05]  /*0460*/  BSYNC B0 ;  /* 0x0000000000007941 */ /* 0x000fea0003800000 */
.L_x_3:
[----:B------:R-:W-:Y:S01]  /*0470*/  FMUL R3, R3, 0.5 ;  /* 0x3f00000003037820 */ /* 0x000fe20000400000 */
[----:B------:R-:W-:Y:S01]  /*0480*/  FADD R0, R4, 1 ;  /* 0x3f80000004007421 */ /* 0x000fe20000000000 */
[----:B------:R-:W-:Y:S01]  /*0490*/  FMUL R6, R6, 0.5 ;  /* 0x3f00000006067820 */ /* 0x000fe20000400000 */
[----:B------:R-:W-:Y:S02]  /*04a0*/  FADD R9, R5, 1 ;  /* 0x3f80000005097421 */ /* 0x000fe40000000000 */
[----:B------:R-:W-:Y:S02]  /*04b0*/  FMUL R3, R3, R0 ;  /* 0x0000000003037220 */ /* 0x000fe40000400000 */
[----:B------:R-:W-:Y:S01]  /*04c0*/  FMUL R0, R6, R9 ;  /* 0x0000000906007220 */ /* 0x000fe20000400000 */
[----:B------:R-:W-:Y:S01]  /*04d0*/  LEA R6, P0, R2, c[0x0][0x170], 0x2 ;  /* 0x00005c0002067a11 */ /* 0x000fe200078010ff */
[----:B------:R-:W-:Y:S01]  /*04e0*/  FMUL R3, R8, R3 ;  /* 0x0000000308037220 */ /* 0x000fe20000400000 */
[C---:B------:R-:W-:Y:S01]  /*04f0*/  LEA R8, P1, R2.reuse, c[0x0][0x178], 0x1 ;  /* 0x00005e0002087a11 */ /* 0x040fe200078208ff */
[----:B------:R-:W-:Y:S01]  /*0500*/  FMUL R0, R7, R0 ;  /* 0x0000000007007220 */ /* 0x000fe20000400000 */
[----:B------:R-:W-:-:S02]  /*0510*/  LEA.HI.X R7, R2, c[0x0][0x174], R11, 0x2, P0 ;  /* 0x00005d0002077a11 */ /* 0x000fc400000f140b */
[----:B------:R-:W-:Y:S02]  /*0520*/  LEA.HI.X R9, R2, c[0x0][0x17c], R11, 0x1, P1 ;  /* 0x00005f0002097a11 */ /* 0x000fe400008f0c0b */
[----:B------:R-:W-:Y:S01]  /*0530*/  F2FP.BF16.PACK_AB R3, R0, R3 ;  /* 0x000000030003723e */ /* 0x000fe200000010ff */
[----:B------:R-:W-:Y:S04]  /*0540*/  STG.E.64 [R6.64], R4 ;  /* 0x0000000406007986 */ /* 0x000fe8000c101b04 */
[----:B------:R-:W-:Y:S01]  /*0550*/  STG.E [R8.64], R3 ;  /* 0x0000000308007986 */ /* 0x000fe2000c101904 */
[----:B------:R-:W-:Y:S05]  /*0560*/  EXIT ;  /* 0x000000000000794d */ /* 0x000fea0003800000 */
.L_x_6:
[----:B------:R-:W-:-:S00]  /*0570*/  BRA `(.L_x_6) ;  /* 0xfffffff000007947 */ /* 0x000fc0000383ffff */
[----:B------:R-:W-:-:S00]  /*0580*/  NOP ;  /* 0x0000000000007918 */ /* 0x000fc00000000000 */
[----:B------:R-:W-:-:S00]  /*0590*/  NOP ;  /* 0x0000000000007918 */ /* 0x000fc00000000000 */
[----:B------:R-:W-:-:S00]  /*05a0*/  NOP ;  /* 0x0000000000007918 */ /* 0x000fc00000000000 */
[----:B------:R-:W-:-:S00]  /*05b0*/  NOP ;  /* 0x0000000000007918 */ /* 0x000fc00000000000 */
[----:B------:R-:W-:-:S00]  /*05c0*/  NOP ;  /* 0x0000000000007918 */ /* 0x000fc00000000000 */
[----:B------:R-:W-:-:S00]  /*05d0*/  NOP ;  /* 0x0000000000007918 */ /* 0x000fc00000000000 */
[----:B------:R-:W-:-:S00]  /*05e0*/  NOP ;  /* 0x0000000000007918 */ /* 0x000fc00000000000 */
[----:B------:R-:W-:-:S00]  /*05f0*/  NOP ;  /* 0x0000000000007918 */ /* 0x000fc00000000000 */
.L_x_7:


//--------------------- .nv.global.init           --------------------------
	.section	.nv.global.init,"aw",@progbits
.nv.global.init:
	.type		_$_str,@object
	.size		_$_str,(.L_0 - _$_str)
_$_str:
        /*0000*/ 	.byte	0x5f, 0x5f, 0x43, 0x55, 0x44, 0x41, 0x5f, 0x46, 0x54, 0x5a, 0x00
.L_0:
